//
// Generated by NVIDIA NVVM Compiler
//
// Compiler Build ID: CL-36424714
// Cuda compilation tools, release 13.0, V13.0.88
// Based on NVVM 20.0.0
//

.version 9.0
.target sm_100
.address_size 64

	// .globl	_Z3addiiPi
.extern .func  (.param .b32 func_retval0) vprintf
(
	.param .b64 vprintf_param_0,
	.param .b64 vprintf_param_1
)
;
.global .align 1 .b8 $str[37] = {84, 104, 114, 101, 97, 100, 32, 37, 100, 32, 105, 110, 32, 98, 108, 111, 99, 107, 32, 37, 100, 58, 32, 37, 100, 32, 43, 32, 37, 100, 32, 61, 32, 37, 100, 10};

.visible .entry _Z3addiiPi(
	.param .u32 _Z3addiiPi_param_0,
	.param .u32 _Z3addiiPi_param_1,
	.param .u64 .ptr .align 1 _Z3addiiPi_param_2
)
{
	.local .align 8 .b8 	__local_depot0[24];
	.reg .b64 	%SP;
	.reg .b64 	%SPL;
	.reg .b32 	%r<8>;
	.reg .b64 	%rd<7>;

	mov.u64 	%SPL, __local_depot0;
	cvta.local.u64 	%SP, %SPL;
	ld.param.u32 	%r1, [_Z3addiiPi_param_0];
	ld.param.u32 	%r2, [_Z3addiiPi_param_1];
	ld.param.u64 	%rd1, [_Z3addiiPi_param_2];
	cvta.to.global.u64 	%rd2, %rd1;
	add.u64 	%rd3, %SP, 0;
	add.u64 	%rd4, %SPL, 0;
	mov.u32 	%r3, %tid.x;
	mov.u32 	%r4, %ctaid.x;
	add.s32 	%r5, %r2, %r1;
	st.local.v2.u32 	[%rd4], {%r3, %r4};
	st.local.v2.u32 	[%rd4+8], {%r1, %r2};
	st.local.u32 	[%rd4+16], %r5;
	mov.u64 	%rd5, $str;
	cvta.global.u64 	%rd6, %rd5;
	{ // callseq 0, 0
	.param .b64 param0;
	st.param.b64 	[param0], %rd6;
	.param .b64 param1;
	st.param.b64 	[param1], %rd3;
	.param .b32 retval0;
	call.uni (retval0), 
	vprintf, 
	(
	param0, 
	param1
	);
	ld.param.b32 	%r6, [retval0];
	} // callseq 0
	st.global.u32 	[%rd2], %r5;
	ret;

}


// ===== COMPILED SASS (sm_100) =====

	.target	sm_100

	.elftype	@"ET_EXEC"


//--------------------- .note.nv.tkinfo           --------------------------
	.section	.note.nv.tkinfo,"",@"SHT_NOTE"
	.sectionflags	@"SHF_NOTE_NV_TKINFO"
	.tkinfo
        /*0018*/ 	.word	0x00000002
        /*0030*/ 	.string	""
        /*0030*/ 	.string	"ptxas"
        /*0030*/ 	.string	"Cuda compilation tools, release 13.0, V13.0.88"
        /*0030*/ 	.string	"Build cuda_13.0.r13.0/compiler.36424714_0"
        /*0030*/ 	.string	"-arch sm_100 -m 64 "



//--------------------- .note.nv.cuinfo           --------------------------
	.section	.note.nv.cuinfo,"",@"SHT_NOTE"
	.sectionflags	@"SHF_NOTE_NV_CUINFO"
        /*0018*/ 	.short	0x0002
        /*001a*/ 	.short	0x0064
        /*001c*/ 	.short	0x0082
	.zero		2


//--------------------- .nv.info                  --------------------------
	.section	.nv.info,"",@"SHT_CUDA_INFO"
	.align	4


	//----- nvinfo : EIATTR_REGCOUNT
	.align		4
        /*0000*/ 	.byte	0x04, 0x2f
        /*0002*/ 	.short	(.L_2 - .L_1)
	.align		4
.L_1:
        /*0004*/ 	.word	index@(_Z3addiiPi)
        /*0008*/ 	.word	0x00000018


	//----- nvinfo : EIATTR_FRAME_SIZE
	.align		4
.L_2:
        /*000c*/ 	.byte	0x04, 0x11
        /*000e*/ 	.short	(.L_4 - .L_3)
	.align		4
.L_3:
        /*0010*/ 	.word	index@(_Z3addiiPi)
        /*0014*/ 	.word	0x00000018


	//----- nvinfo : EIATTR_MIN_STACK_SIZE
	.align		4
.L_4:
        /*0018*/ 	.byte	0x04, 0x12
        /*001a*/ 	.short	(.L_6 - .L_5)
	.align		4
.L_5:
        /*001c*/ 	.word	index@(_Z3addiiPi)
        /*0020*/ 	.word	0x00000018
.L_6:


//--------------------- .nv.compat                --------------------------
	.section	.nv.compat,"",@"SHT_CUDA_COMPAT_INFO"
	.align	4
        /*0000*/ 	.byte	0x02, 0x09, 0x00, 0x00, 0x02, 0x02, 0x01, 0x00, 0x02, 0x05, 0x05, 0x00, 0x03, 0x07, 0x01, 0x01
        /*0010*/ 	.byte	0x02, 0x03, 0x00, 0x00, 0x02, 0x06, 0x01, 0x00, 0x04, 0x0b, 0x08, 0x00, 0x09, 0x00, 0x00, 0x00
        /*0020*/ 	.byte	0x00, 0x00, 0x00, 0x00


//--------------------- .nv.info._Z3addiiPi       --------------------------
	.section	.nv.info._Z3addiiPi,"",@"SHT_CUDA_INFO"
	.sectionflags	@""
	.align	4


	//----- nvinfo : EIATTR_CUDA_API_VERSION
	.align		4
        /*0000*/ 	.byte	0x04, 0x37
        /*0002*/ 	.short	(.L_8 - .L_7)
.L_7:
        /*0004*/ 	.word	0x00000082


	//----- nvinfo : EIATTR_KPARAM_INFO
	.align		4
.L_8:
        /*0008*/ 	.byte	0x04, 0x17
        /*000a*/ 	.short	(.L_10 - .L_9)
.L_9:
        /*000c*/ 	.word	0x00000000
        /*0010*/ 	.short	0x0002
        /*0012*/ 	.short	0x0008
        /*0014*/ 	.byte	0x00, 0xf5, 0x21, 0x00


	//----- nvinfo : EIATTR_KPARAM_INFO
	.align		4
.L_10:
        /*0018*/ 	.byte	0x04, 0x17
        /*001a*/ 	.short	(.L_12 - .L_11)
.L_11:
        /*001c*/ 	.word	0x00000000
        /*0020*/ 	.short	0x0001
        /*0022*/ 	.short	0x0004
        /*0024*/ 	.byte	0x00, 0xf0, 0x11, 0x00


	//----- nvinfo : EIATTR_KPARAM_INFO
	.align		4
.L_12:
        /*0028*/ 	.byte	0x04, 0x17
        /*002a*/ 	.short	(.L_14 - .L_13)
.L_13:
        /*002c*/ 	.word	0x00000000
        /*0030*/ 	.short	0x0000
        /*0032*/ 	.short	0x0000
        /*0034*/ 	.byte	0x00, 0xf0, 0x11, 0x00


	//----- nvinfo : EIATTR_SPARSE_MMA_MASK
	.align		4
.L_14:
        /*0038*/ 	.byte	0x03, 0x50
        /*003a*/ 	.short	0x0000


	//----- nvinfo : EIATTR_MAXREG_COUNT
	.align		4
        /*003c*/ 	.byte	0x03, 0x1b
        /*003e*/ 	.short	0x00ff


	//----- nvinfo : EIATTR_EXTERNS
	.align		4
        /*0040*/ 	.byte	0x04, 0x0f
        /*0042*/ 	.short	(.L_16 - .L_15)


	//   ....[0]....
	.align		4
.L_15:
        /*0044*/ 	.word	index@(vprintf)


	//----- nvinfo : EIATTR_MERCURY_ISA_VERSION
	.align		4
.L_16:
        /*0048*/ 	.byte	0x03, 0x5f
        /*004a*/ 	.short	0x0101


	//----- nvinfo : EIATTR_VRC_CTA_INIT_COUNT
	.align		4
        /*004c*/ 	.byte	0x02, 0x4a
	.zero		1
	.zero		1


	//----- nvinfo : EIATTR_SYSCALL_OFFSETS
	.align		4
        /*0050*/ 	.byte	0x04, 0x46
        /*0052*/ 	.short	(.L_18 - .L_17)


	//   ....[0]....
.L_17:
        /*0054*/ 	.word	0x00000140


	//----- nvinfo : EIATTR_EXIT_INSTR_OFFSETS
	.align		4
.L_18:
        /*0058*/ 	.byte	0x04, 0x1c
        /*005a*/ 	.short	(.L_20 - .L_19)


	//   ....[0]....
.L_19:
        /*005c*/ 	.word	0x00000170


	//----- nvinfo : EIATTR_CBANK_PARAM_SIZE
	.align		4
.L_20:
        /*0060*/ 	.byte	0x03, 0x19
        /*0062*/ 	.short	0x0010


	//----- nvinfo : EIATTR_PARAM_CBANK
	.align		4
        /*0064*/ 	.byte	0x04, 0x0a
        /*0066*/ 	.short	(.L_22 - .L_21)
	.align		4
.L_21:
        /*0068*/ 	.word	index@(.nv.constant0._Z3addiiPi)
        /*006c*/ 	.short	0x0380
        /*006e*/ 	.short	0x0010


	//----- nvinfo : EIATTR_SW_WAR
	.align		4
.L_22:
        /*0070*/ 	.byte	0x04, 0x36
        /*0072*/ 	.short	(.L_24 - .L_23)
.L_23:
        /*0074*/ 	.word	0x00000008
.L_24:


//--------------------- .nv.callgraph             --------------------------
	.section	.nv.callgraph,"",@"SHT_CUDA_CALLGRAPH"
	.align	4
	.sectionentsize	8
	.align		4
        /*0000*/ 	.word	0x00000000
	.align		4
        /*0004*/ 	.word	0xffffffff
	.align		4
        /*0008*/ 	.word	index@(_Z3addiiPi)
	.align		4
        /*000c*/ 	.word	index@(vprintf)
	.align		4
        /*0010*/ 	.word	0x00000000
	.align		4
        /*0014*/ 	.word	0xfffffffe
	.align		4
        /*0018*/ 	.word	0x00000000
	.align		4
        /*001c*/ 	.word	0xfffffffd
	.align		4
        /*0020*/ 	.word	0x00000000
	.align		4
        /*0024*/ 	.word	0xfffffffc


//--------------------- .nv.constant4             --------------------------
	.section	.nv.constant4,"a",@progbits
	.align	8
	.align		8
.nv.constant4:
        /*0000*/ 	.dword	vprintf
	.align		8
        /*0008*/ 	.dword	$str


//--------------------- .text._Z3addiiPi          --------------------------
	.section	.text._Z3addiiPi,"ax",@progbits
	.align	128
        .global         _Z3addiiPi
        .type           _Z3addiiPi,@function
        .size           _Z3addiiPi,(.L_x_2 - _Z3addiiPi)
        .other          _Z3addiiPi,@"STO_CUDA_ENTRY STV_DEFAULT"
_Z3addiiPi:
.text._Z3addiiPi:
[----:B------:R-:W0:Y:S01]  /*0000*/  LDC R1, c[0x0][0x37c] ;  /* 0x0000df00ff017b82 */ /* 0x000e220000000800 */
[----:B------:R-:W1:Y:S07]  /*0010*/  S2R R10, SR_TID.X ;  /* 0x00000000000a7919 */ /* 0x000e6e0000002100 */
[----:B------:R-:W2:Y:S01]  /*0020*/  LDC.64 R12, c[0x0][0x380] ;  /* 0x0000e000ff0c7b82 */ /* 0x000ea20000000a00 */
[----:B0-----:R-:W-:Y:S01]  /*0030*/  VIADD R1, R1, 0xffffffe8 ;  /* 0xffffffe801017836 */ /* 0x001fe20000000000 */
[----:B------:R-:W-:Y:S01]  /*0040*/  MOV R0, 0x0 ;  /* 0x0000000000007802 */ /* 0x000fe20000000f00 */
[----:B------:R-:W1:Y:S01]  /*0050*/  S2R R11, SR_CTAID.X ;  /* 0x00000000000b7919 */ /* 0x000e620000002500 */
[----:B------:R-:W0:Y:S04]  /*0060*/  LDCU UR4, c[0x0][0x2f8] ;  /* 0x00005f00ff0477ac */ /* 0x000e280008000800 */
[----:B------:R3:W4:Y:S01]  /*0070*/  LDC.64 R8, c[0x4][R0] ;  /* 0x0100000000087b82 */ /* 0x0007220000000a00 */
[----:B------:R-:W5:Y:S01]  /*0080*/  LDCU.64 UR6, c[0x4][0x8] ;  /* 0x01000100ff0677ac */ /* 0x000f620008000a00 */
[----:B------:R-:W3:Y:S01]  /*0090*/  LDCU UR5, c[0x0][0x2fc] ;  /* 0x00005f80ff0577ac */ /* 0x000ee20008000800 */
[----:B------:R-:W1:Y:S01]  /*00a0*/  LDCU.64 UR36, c[0x0][0x358] ;  /* 0x00006b00ff2477ac */ /* 0x000e620008000a00 */
[----:B0-----:R-:W-:Y:S01]  /*00b0*/  IADD3 R6, P0, PT, R1, UR4, RZ ;  /* 0x0000000401067c10 */ /* 0x001fe2000ff1e0ff */
[----:B--2---:R-:W-:Y:S01]  /*00c0*/  IMAD.IADD R2, R13, 0x1, R12 ;  /* 0x000000010d027824 */ /* 0x004fe200078e020c */
[----:B------:R0:W-:Y:S01]  /*00d0*/  STL.64 [R1+0x8], R12 ;  /* 0x0000080c01007387 */ /* 0x0001e20000100a00 */
[----:B-----5:R-:W-:Y:S01]  /*00e0*/  MOV R4, UR6 ;  /* 0x0000000600047c02 */ /* 0x020fe20008000f00 */
[----:B------:R-:W-:-:S02]  /*00f0*/  IMAD.U32 R5, RZ, RZ, UR7 ;  /* 0x00000007ff057e24 */ /* 0x000fc4000f8e00ff */
[----:B------:R0:W-:Y:S01]  /*0100*/  STL [R1+0x10], R2 ;  /* 0x0000100201007387 */ /* 0x0001e20000100800 */
[----:B---3--:R-:W-:-:S03]  /*0110*/  IADD3.X R7, PT, PT, RZ, UR5, RZ, P0, !PT ;  /* 0x00000005ff077c10 */ /* 0x008fc600087fe4ff */
[----:B-1----:R0:W-:Y:S04]  /*0120*/  STL.64 [R1], R10 ;  /* 0x0000000a01007387 */ /* 0x0021e80000100a00 */
[----:B------:R-:W-:-:S07]  /*0130*/  LEPC R20, `(.L_x_0) ;  /* 0x000000001014794e */ /* 0x000fce0000000000 */
[----:B0---4-:R-:W-:Y:S05]  /*0140*/  CALL.ABS.NOINC R8 ;  /* 0x0000000008007343 */ /* 0x011fea0003c00000 */
.L_x_0:
[----:B------:R-:W0:Y:S02]  /*0150*/  LDC.64 R4, c[0x0][0x388] ;  /* 0x0000e200ff047b82 */ /* 0x000e240000000a00 */
[----:B0-----:R-:W-:Y:S01]  /*0160*/  STG.E desc[UR36][R4.64], R2 ;  /* 0x0000000204007986 */ /* 0x001fe2000c101924 */
[----:B------:R-:W-:Y:S05]  /*0170*/  EXIT ;  /* 0x000000000000794d */ /* 0x000fea0003800000 */
.L_x_1:
[----:B------:R-:W-:-:S00]  /*0180*/  BRA `(.L_x_1) ;  /* 0xfffffffc00fc7947 */ /* 0x000fc0000383ffff */
[----:B------:R-:W-:-:S00]  /*0190*/  NOP ;  /* 0x0000000000007918 */ /* 0x000fc00000000000 */
        /* <DEDUP_REMOVED lines=14> */
.L_x_2:


//--------------------- .nv.global.init           --------------------------
	.section	.nv.global.init,"aw",@progbits
.nv.global.init:
	.type		$str,@object
	.size		$str,(.L_0 - $str)
$str:
        /*0000*/ 	.byte	0x54, 0x68, 0x72, 0x65, 0x61, 0x64, 0x20, 0x25, 0x64, 0x20, 0x69, 0x6e, 0x20, 0x62, 0x6c, 0x6f
        /*0010*/ 	.byte	0x63, 0x6b, 0x20, 0x25, 0x64, 0x3a, 0x20, 0x25, 0x64, 0x20, 0x2b, 0x20, 0x25, 0x64, 0x20, 0x3d
        /*0020*/ 	.byte	0x20, 0x25, 0x64, 0x0a, 0x00
.L_0:


//--------------------- .nv.shared.reserved.0     --------------------------
	.section	.nv.shared.reserved.0,"aw",@nobits
	.weak		__nv_reservedSMEM_offset_0_alias
	.size		__nv_reservedSMEM_offset_0_alias, 0, 64
	.other		__nv_reservedSMEM_offset_0_alias,@"STO_CUDA_RESERVED_SHARED STV_DEFAULT"
__nv_reservedSMEM_offset_0_alias:
	.zero		0
	.zero		64


//--------------------- .nv.constant0._Z3addiiPi  --------------------------
	.section	.nv.constant0._Z3addiiPi,"a",@progbits
	.sectionflags	@""
	.align	4
.nv.constant0._Z3addiiPi:
	.zero		912


//--------------------- SYMBOLS --------------------------

	.type		.nv.reservedSmem.offset0,@object
	.size		.nv.reservedSmem.offset0,0x4
	.type		vprintf,@function
